	.headerflags	@"EF_CUDA_TEXMODE_UNIFIED EF_CUDA_64BIT_ADDRESS EF_CUDA_ACCELERATORS EF_CUDA_SM90 EF_CUDA_VIRTUAL_SM(EF_CUDA_SM90)"
	.elftype	@"ET_EXEC"


//--------------------- .nv.info                  --------------------------
	.section	.nv.info,"",@"SHT_CUDA_INFO"
	.align	4


	//----- nvinfo : EIATTR_REGCOUNT
	.align		4
        /*0000*/ 	.byte	0x04, 0x2f
        /*0002*/ 	.short	(.L_1 - .L_0)
	.align		4
.L_0:
        /*0004*/ 	.word	index@(triton_red_fused__to_copy_add_div_mul_pow_sum_2)
        /*0008*/ 	.word	0x00000020


	//----- nvinfo : EIATTR_MIN_STACK_SIZE
	.align		4
.L_1:
        /*000c*/ 	.byte	0x04, 0x12
        /*000e*/ 	.short	(.L_3 - .L_2)
	.align		4
.L_2:
        /*0010*/ 	.word	index@(triton_red_fused__to_copy_add_div_mul_pow_sum_2)
        /*0014*/ 	.word	0x00000000


	//----- nvinfo : EIATTR_FRAME_SIZE
	.align		4
.L_3:
        /*0018*/ 	.byte	0x04, 0x11
        /*001a*/ 	.short	(.L_5 - .L_4)
	.align		4
.L_4:
        /*001c*/ 	.word	index@(triton_red_fused__to_copy_add_div_mul_pow_sum_2)
        /*0020*/ 	.word	0x00000000


	//----- nvinfo : EIATTR_MIN_STACK_SIZE
	.align		4
.L_5:
        /*0024*/ 	.byte	0x04, 0x12
        /*0026*/ 	.short	(.L_7 - .L_6)
	.align		4
.L_6:
        /*0028*/ 	.word	index@(triton_red_fused__to_copy_add_div_mul_pow_sum_2)
        /*002c*/ 	.word	0x00000000
.L_7:


//--------------------- .nv.info.triton_red_fused__to_copy_add_div_mul_pow_sum_2 --------------------------
	.section	.nv.info.triton_red_fused__to_copy_add_div_mul_pow_sum_2,"",@"SHT_CUDA_INFO"
	.sectionflags	@""
	.align	4


	//----- nvinfo : EIATTR_CUDA_API_VERSION
	.align		4
        /*0000*/ 	.byte	0x04, 0x37
        /*0002*/ 	.short	(.L_9 - .L_8)
.L_8:
        /*0004*/ 	.word	0x0000007c


	//----- nvinfo : EIATTR_KPARAM_INFO
	.align		4
.L_9:
        /*0008*/ 	.byte	0x04, 0x17
        /*000a*/ 	.short	(.L_11 - .L_10)
.L_10:
        /*000c*/ 	.word	0x00000000
        /*0010*/ 	.short	0x0006
        /*0012*/ 	.short	0x0028
        /*0014*/ 	.byte	0x00, 0xf4, 0x21, 0x00


	//----- nvinfo : EIATTR_KPARAM_INFO
	.align		4
.L_11:
        /*0018*/ 	.byte	0x04, 0x17
        /*001a*/ 	.short	(.L_13 - .L_12)
.L_12:
        /*001c*/ 	.word	0x00000000
        /*0020*/ 	.short	0x0005
        /*0022*/ 	.short	0x0024
        /*0024*/ 	.byte	0x00, 0xf0, 0x11, 0x00


	//----- nvinfo : EIATTR_KPARAM_INFO
	.align		4
.L_13:
        /*0028*/ 	.byte	0x04, 0x17
        /*002a*/ 	.short	(.L_15 - .L_14)
.L_14:
        /*002c*/ 	.word	0x00000000
        /*0030*/ 	.short	0x0004
        /*0032*/ 	.short	0x0020
        /*0034*/ 	.byte	0x00, 0xf0, 0x11, 0x00


	//----- nvinfo : EIATTR_KPARAM_INFO
	.align		4
.L_15:
        /*0038*/ 	.byte	0x04, 0x17
        /*003a*/ 	.short	(.L_17 - .L_16)
.L_16:
        /*003c*/ 	.word	0x00000000
        /*0040*/ 	.short	0x0003
        /*0042*/ 	.short	0x0018
        /*0044*/ 	.byte	0x00, 0xf4, 0x21, 0x00


	//----- nvinfo : EIATTR_KPARAM_INFO
	.align		4
.L_17:
        /*0048*/ 	.byte	0x04, 0x17
        /*004a*/ 	.short	(.L_19 - .L_18)
.L_18:
        /*004c*/ 	.word	0x00000000
        /*0050*/ 	.short	0x0002
        /*0052*/ 	.short	0x0010
        /*0054*/ 	.byte	0x00, 0xf4, 0x21, 0x00


	//----- nvinfo : EIATTR_KPARAM_INFO
	.align		4
.L_19:
        /*0058*/ 	.byte	0x04, 0x17
        /*005a*/ 	.short	(.L_21 - .L_20)
.L_20:
        /*005c*/ 	.word	0x00000000
        /*0060*/ 	.short	0x0001
        /*0062*/ 	.short	0x0008
        /*0064*/ 	.byte	0x00, 0xf4, 0x21, 0x00


	//----- nvinfo : EIATTR_KPARAM_INFO
	.align		4
.L_21:
        /*0068*/ 	.byte	0x04, 0x17
        /*006a*/ 	.short	(.L_23 - .L_22)
.L_22:
        /*006c*/ 	.word	0x00000000
        /*0070*/ 	.short	0x0000
        /*0072*/ 	.short	0x0000
        /*0074*/ 	.byte	0x00, 0xf4, 0x21, 0x00


	//----- nvinfo : EIATTR_SPARSE_MMA_MASK
	.align		4
.L_23:
        /*0078*/ 	.byte	0x03, 0x50
        /*007a*/ 	.short	0x0000


	//----- nvinfo : EIATTR_MAXREG_COUNT
	.align		4
        /*007c*/ 	.byte	0x03, 0x1b
        /*007e*/ 	.short	0x00ff


	//----- nvinfo : EIATTR_COOP_GROUP_MASK_REGIDS
	.align		4
        /*0080*/ 	.byte	0x04, 0x29
        /*0082*/ 	.short	(.L_25 - .L_24)


	//   ....[0]....
.L_24:
        /*0084*/ 	.word	0xffffffff


	//   ....[1]....
        /*0088*/ 	.word	0xffffffff


	//----- nvinfo : EIATTR_COOP_GROUP_INSTR_OFFSETS
	.align		4
.L_25:
        /*008c*/ 	.byte	0x04, 0x28
        /*008e*/ 	.short	(.L_27 - .L_26)


	//   ....[0]....
.L_26:
        /*0090*/ 	.word	0x000011a0


	//   ....[1]....
        /*0094*/ 	.word	0x00001210


	//----- nvinfo : EIATTR_EXIT_INSTR_OFFSETS
	.align		4
.L_27:
        /*0098*/ 	.byte	0x04, 0x1c
        /*009a*/ 	.short	(.L_29 - .L_28)


	//   ....[0]....
.L_28:
        /*009c*/ 	.word	0x00001460


	//----- nvinfo : EIATTR_REQNTID
	.align		4
.L_29:
        /*00a0*/ 	.byte	0x04, 0x10
        /*00a2*/ 	.short	(.L_31 - .L_30)
.L_30:
        /*00a4*/ 	.word	0x00000100
        /*00a8*/ 	.word	0x00000001
        /*00ac*/ 	.word	0x00000001


	//----- nvinfo : EIATTR_CRS_STACK_SIZE
	.align		4
.L_31:
        /*00b0*/ 	.byte	0x04, 0x1e
        /*00b2*/ 	.short	(.L_33 - .L_32)
.L_32:
        /*00b4*/ 	.word	0x00000000


	//----- nvinfo : EIATTR_CBANK_PARAM_SIZE
	.align		4
.L_33:
        /*00b8*/ 	.byte	0x03, 0x19
        /*00ba*/ 	.short	0x0030


	//----- nvinfo : EIATTR_PARAM_CBANK
	.align		4
        /*00bc*/ 	.byte	0x04, 0x0a
        /*00be*/ 	.short	(.L_35 - .L_34)
	.align		4
.L_34:
        /*00c0*/ 	.word	index@(.nv.constant0.triton_red_fused__to_copy_add_div_mul_pow_sum_2)
        /*00c4*/ 	.short	0x0210
        /*00c6*/ 	.short	0x0030


	//----- nvinfo : EIATTR_SW_WAR
	.align		4
.L_35:
        /*00c8*/ 	.byte	0x04, 0x36
        /*00ca*/ 	.short	(.L_37 - .L_36)
.L_36:
        /*00cc*/ 	.word	0x00000008
.L_37:


//--------------------- .nv.callgraph             --------------------------
	.section	.nv.callgraph,"",@"SHT_CUDA_CALLGRAPH"
	.align	4
	.sectionentsize	8
	.align		4
        /*0000*/ 	.word	0x00000000
	.align		4
        /*0004*/ 	.word	0xffffffff
	.align		4
        /*0008*/ 	.word	0x00000000
	.align		4
        /*000c*/ 	.word	0xfffffffe
	.align		4
        /*0010*/ 	.word	0x00000000
	.align		4
        /*0014*/ 	.word	0xfffffffd
	.align		4
        /*0018*/ 	.word	0x00000000
	.align		4
        /*001c*/ 	.word	0xfffffffc


//--------------------- .text.triton_red_fused__to_copy_add_div_mul_pow_sum_2 --------------------------
	.section	.text.triton_red_fused__to_copy_add_div_mul_pow_sum_2,"ax",@progbits
	.align	128
        .global         triton_red_fused__to_copy_add_div_mul_pow_sum_2
        .type           triton_red_fused__to_copy_add_div_mul_pow_sum_2,@function
        .size           triton_red_fused__to_copy_add_div_mul_pow_sum_2,(.L_x_4 - triton_red_fused__to_copy_add_div_mul_pow_sum_2)
        .other          triton_red_fused__to_copy_add_div_mul_pow_sum_2,@"STO_CUDA_ENTRY STV_DEFAULT"
triton_red_fused__to_copy_add_div_mul_pow_sum_2:
.text.triton_red_fused__to_copy_add_div_mul_pow_sum_2:
[----:B------:R-:W0:Y:S02]  /*0000*/  LDC R1, c[0x0][0x28] ;  /* 0x00000a00ff017b82 */ /* 0x000e240000000800 */
[----:B------:R-:W1:Y:S01]  /*0010*/  S2R R0, SR_TID.X ;  /* 0x0000000000007919 */ /* 0x000e620000002100 */
[----:B------:R-:W2:Y:S01]  /*0020*/  S2UR UR4, SR_CTAID.X ;  /* 0x00000000000479c3 */ /* 0x000ea20000002500 */
[----:B------:R-:W-:Y:S01]  /*0030*/  ULDC UR6, c[0x0][0x230] ;  /* 0x00008c0000067ab9 */ /* 0x000fe20000000800 */
[----:B------:R-:W-:-:S06]  /*0040*/  HFMA2.MMA R3, -RZ, RZ, 0, 0 ;  /* 0x00000000ff037435 */ /* 0x000fcc00000001ff */
[----:B------:R-:W3:Y:S01]  /*0050*/  LDC.64 R6, c[0x0][0x228] ;  /* 0x00008a00ff067b82 */ /* 0x000ee20000000a00 */
[----:B--2---:R-:W-:Y:S01]  /*0060*/  USHF.L.U32 UR4, UR4, 0x4, URZ ;  /* 0x0000000404047899 */ /* 0x004fe2000800063f */
[----:B-1----:R-:W-:-:S04]  /*0070*/  SHF.R.U32.HI R2, RZ, 0x2, R0 ;  /* 0x00000002ff027819 */ /* 0x002fc80000011600 */
[----:B------:R-:W-:-:S04]  /*0080*/  SGXT.U32 R2, R2, 0x4 ;  /* 0x000000040202781a */ /* 0x000fc80000000000 */
[----:B------:R-:W-:Y:S01]  /*0090*/  LOP3.LUT R2, R2, UR4, RZ, 0xfc, !PT ;  /* 0x0000000402027c12 */ /* 0x000fe2000f8efcff */
[----:B------:R-:W-:-:S03]  /*00a0*/  ULDC.64 UR4, c[0x0][0x208] ;  /* 0x0000820000047ab9 */ /* 0x000fc60000000a00 */
[C---:B------:R-:W-:Y:S01]  /*00b0*/  ISETP.GE.AND P1, PT, R2.reuse, UR6, PT ;  /* 0x0000000602007c0c */ /* 0x040fe2000bf26270 */
[----:B---3--:R-:W-:-:S12]  /*00c0*/  IMAD.WIDE R6, R2, 0x4, R6 ;  /* 0x0000000402067825 */ /* 0x008fd800078e0206 */
[----:B------:R1:W5:Y:S01]  /*00d0*/  @!P1 LDG.E.EL R3, desc[UR4][R6.64] ;  /* 0x0000000406039981 */ /* 0x000362000c2e1900 */
[----:B------:R-:W-:Y:S02]  /*00e0*/  LOP3.LUT R5, R0, 0x3, RZ, 0xc0, !PT ;  /* 0x0000000300057812 */ /* 0x000fe400078ec0ff */
[----:B------:R-:W-:Y:S02]  /*00f0*/  @P1 MOV R9, RZ ;  /* 0x000000ff00091202 */ /* 0x000fe40000000f00 */
[----:B------:R-:W-:Y:S02]  /*0100*/  SHF.L.U32 R4, R5, 0x1, RZ ;  /* 0x0000000105047819 */ /* 0x000fe400000006ff */
[----:B------:R-:W-:Y:S01]  /*0110*/  LEA R5, R2, R5, 0xc ;  /* 0x0000000502057211 */ /* 0x000fe200078e60ff */
[----:B------:R-:W-:Y:S06]  /*0120*/  @P1 BRA `(.L_x_0) ;  /* 0x0000001000181947 */ /* 0x000fec0003800000 */
[----:B------:R-:W2:Y:S01]  /*0130*/  LDC.64 R12, c[0x0][0x210] ;  /* 0x00008400ff0c7b82 */ /* 0x000ea20000000a00 */
[----:B------:R-:W-:Y:S01]  /*0140*/  ULDC.64 UR8, c[0x0][0x218] ;  /* 0x0000860000087ab9 */ /* 0x000fe20000000a00 */
[----:B------:R-:W-:Y:S02]  /*0150*/  IADD3 R29, R5, 0x4, RZ ;  /* 0x00000004051d7810 */ /* 0x000fe40007ffe0ff */
[----:B------:R-:W-:-:S04]  /*0160*/  IADD3 R10, P0, R4, UR8, RZ ;  /* 0x00000008040a7c10 */ /* 0x000fc8000ff1e0ff */
[----:B------:R-:W3:Y:S01]  /*0170*/  LDC.64 R14, c[0x0][0x220] ;  /* 0x00008800ff0e7b82 */ /* 0x000ee20000000a00 */
[----:B------:R-:W-:Y:S02]  /*0180*/  IADD3.X R11, RZ, UR9, RZ, P0, !PT ;  /* 0x00000009ff0b7c10 */ /* 0x000fe400087fe4ff */
[----:B------:R-:W-:-:S03]  /*0190*/  IADD3 R19, R5, 0x8, RZ ;  /* 0x0000000805137810 */ /* 0x000fc60007ffe0ff */
[----:B------:R-:W4:Y:S01]  /*01a0*/  LDG.E.EL.U16 R25, desc[UR4][R10.64] ;  /* 0x000000040a197981 */ /* 0x000f22000c2e1500 */
[----:B------:R-:W-:-:S03]  /*01b0*/  IADD3 R21, R5, 0xc, RZ ;  /* 0x0000000c05157810 */ /* 0x000fc60007ffe0ff */
[----:B------:R-:W4:Y:S01]  /*01c0*/  LDG.E.EL.U16 R28, desc[UR4][R10.64+0x18] ;  /* 0x000018040a1c7981 */ /* 0x000f22000c2e1500 */
[----:B--2---:R-:W-:-:S04]  /*01d0*/  IMAD.WIDE R16, R5, 0x2, R12 ;  /* 0x0000000205107825 */ /* 0x004fc800078e020c */
[----:B------:R-:W-:Y:S01]  /*01e0*/  IMAD.WIDE R22, R29, 0x2, R12 ;  /* 0x000000021d167825 */ /* 0x000fe200078e020c */
[----:B------:R2:W4:Y:S03]  /*01f0*/  LDG.E.EL.U16 R24, desc[UR4][R16.64] ;  /* 0x0000000410187981 */ /* 0x000526000c2e1500 */
[----:B---3--:R-:W-:Y:S02]  /*0200*/  IMAD.WIDE R26, R5, 0x2, R14 ;  /* 0x00000002051a7825 */ /* 0x008fe400078e020e */
[----:B------:R-:W3:Y:S02]  /*0210*/  LDG.E.EL.U16 R22, desc[UR4][R22.64] ;  /* 0x0000000416167981 */ /* 0x000ee4000c2e1500 */
[----:B-1----:R-:W-:Y:S02]  /*0220*/  IMAD.WIDE R6, R19, 0x2, R12 ;  /* 0x0000000213067825 */ /* 0x002fe400078e020c */
[----:B------:R-:W3:Y:S02]  /*0230*/  LDG.E.EL.U16 R26, desc[UR4][R26.64] ;  /* 0x000000041a1a7981 */ /* 0x000ee4000c2e1500 */
[----:B--2---:R-:W-:-:S02]  /*0240*/  IMAD.WIDE R16, R29, 0x2, R14 ;  /* 0x000000021d107825 */ /* 0x004fc400078e020e */
[----:B------:R1:W2:Y:S04]  /*0250*/  LDG.E.EL.U16 R7, desc[UR4][R6.64] ;  /* 0x0000000406077981 */ /* 0x0002a8000c2e1500 */
[----:B------:R-:W2:Y:S01]  /*0260*/  LDG.E.EL.U16 R23, desc[UR4][R10.64+0x8] ;  /* 0x000008040a177981 */ /* 0x000ea2000c2e1500 */
[----:B------:R-:W-:-:S03]  /*0270*/  IMAD.WIDE R8, R21, 0x2, R12 ;  /* 0x0000000215087825 */ /* 0x000fc600078e020c */
[----:B------:R-:W2:Y:S01]  /*0280*/  LDG.E.EL.U16 R16, desc[UR4][R16.64] ;  /* 0x0000000410107981 */ /* 0x000ea2000c2e1500 */
[----:B------:R-:W-:-:S03]  /*0290*/  IMAD.WIDE R18, R19, 0x2, R14 ;  /* 0x0000000213127825 */ /* 0x000fc600078e020e */
[----:B------:R-:W2:Y:S01]  /*02a0*/  LDG.E.EL.U16 R29, desc[UR4][R10.64+0x10] ;  /* 0x000010040a1d7981 */ /* 0x000ea2000c2e1500 */
[----:B------:R-:W-:-:S03]  /*02b0*/  IMAD.WIDE R20, R21, 0x2, R14 ;  /* 0x0000000215147825 */ /* 0x000fc600078e020e */
[----:B------:R1:W2:Y:S04]  /*02c0*/  LDG.E.EL.U16 R8, desc[UR4][R8.64] ;  /* 0x0000000408087981 */ /* 0x0002a8000c2e1500 */
[----:B------:R-:W2:Y:S04]  /*02d0*/  LDG.E.EL.U16 R18, desc[UR4][R18.64] ;  /* 0x0000000412127981 */ /* 0x000ea8000c2e1500 */
[----:B------:R-:W2:Y:S01]  /*02e0*/  LDG.E.EL.U16 R20, desc[UR4][R20.64] ;  /* 0x0000000414147981 */ /* 0x000ea2000c2e1500 */
[----:B----4-:R-:W-:Y:S02]  /*02f0*/  HADD2.F32 R25, -RZ, R25.H0_H0 ;  /* 0x20000019ff197230 */ /* 0x010fe40000004100 */
[----:B------:R-:W-:-:S02]  /*0300*/  HADD2.F32 R24, -RZ, R24.H0_H0 ;  /* 0x20000018ff187230 */ /* 0x000fc40000004100 */
[----:B---3--:R-:W-:-:S03]  /*0310*/  HADD2.F32 R22, -RZ, R22.H0_H0 ;  /* 0x20000016ff167230 */ /* 0x008fc60000004100 */
[----:B------:R-:W-:Y:S01]  /*0320*/  FMUL R25, R24, R25 ;  /* 0x0000001918197220 */ /* 0x000fe20000400000 */
[----:B-1----:R-:W-:Y:S02]  /*0330*/  HADD2.F32 R6, -RZ, R26.H0_H0 ;  /* 0x2000001aff067230 */ /* 0x002fe40000004100 */
[----:B--2---:R-:W-:-:S03]  /*0340*/  HADD2.F32 R23, -RZ, R23.H0_H0 ;  /* 0x20000017ff177230 */ /* 0x004fc60000004100 */
[----:B------:R-:W-:Y:S01]  /*0350*/  FFMA R6, R6, R25, RZ ;  /* 0x0000001906067223 */ /* 0x000fe200000000ff */
[----:B------:R-:W-:Y:S02]  /*0360*/  HADD2.F32 R7, -RZ, R7.H0_H0 ;  /* 0x20000007ff077230 */ /* 0x000fe40000004100 */
[----:B0-----:R-:W-:Y:S02]  /*0370*/  HADD2.F32 R9, -RZ, R16.H0_H0 ;  /* 0x20000010ff097230 */ /* 0x001fe40000004100 */
[----:B------:R-:W-:Y:S01]  /*0380*/  FMUL R22, R22, R23 ;  /* 0x0000001716167220 */ /* 0x000fe20000400000 */
[----:B------:R-:W-:-:S03]  /*0390*/  HADD2.F32 R16, -RZ, R29.H0_H0 ;  /* 0x2000001dff107230 */ /* 0x000fc60000004100 */
[----:B------:R-:W-:Y:S01]  /*03a0*/  FFMA R6, R9, R22, R6 ;  /* 0x0000001609067223 */ /* 0x000fe20000000006 */
[----:B------:R-:W-:Y:S02]  /*03b0*/  HADD2.F32 R17, -RZ, R28.H0_H0 ;  /* 0x2000001cff117230 */ /* 0x000fe40000004100 */
[----:B------:R-:W-:Y:S02]  /*03c0*/  HADD2.F32 R8, -RZ, R8.H0_H0 ;  /* 0x20000008ff087230 */ /* 0x000fe40000004100 */
[----:B------:R-:W-:Y:S01]  /*03d0*/  FMUL R7, R7, R16 ;  /* 0x0000001007077220 */ /* 0x000fe20000400000 */
[----:B------:R-:W-:Y:S02]  /*03e0*/  HADD2.F32 R9, -RZ, R18.H0_H0 ;  /* 0x20000012ff097230 */ /* 0x000fe40000004100 */
[----:B------:R-:W-:Y:S01]  /*03f0*/  FMUL R8, R8, R17 ;  /* 0x0000001108087220 */ /* 0x000fe20000400000 */
[----:B------:R-:W-:Y:S01]  /*0400*/  IADD3 R16, P0, R10, 0x20, RZ ;  /* 0x000000200a107810 */ /* 0x000fe20007f1e0ff */
[----:B------:R-:W-:-:S02]  /*0410*/  HADD2.F32 R20, -RZ, R20.H0_H0 ;  /* 0x20000014ff147230 */ /* 0x000fc40000004100 */
[----:B------:R-:W-:Y:S01]  /*0420*/  FFMA R9, R9, R7, R6 ;  /* 0x0000000709097223 */ /* 0x000fe20000000006 */
[----:B------:R-:W-:Y:S02]  /*0430*/  MOV R6, 0xc ;  /* 0x0000000c00067802 */ /* 0x000fe40000000f00 */
[----:B------:R-:W-:Y:S01]  /*0440*/  MOV R7, RZ ;  /* 0x000000ff00077202 */ /* 0x000fe20000000f00 */
[----:B------:R-:W-:Y:S01]  /*0450*/  FFMA R9, R20, R8, R9 ;  /* 0x0000000814097223 */ /* 0x000fe20000000009 */
[----:B------:R-:W-:-:S07]  /*0460*/  IADD3.X R17, RZ, R11, RZ, P0, !PT ;  /* 0x0000000bff117210 */ /* 0x000fce00007fe4ff */
.L_x_1:
[----:B------:R-:W-:Y:S01]  /*0470*/  IADD3 R8, R6, 0x4, RZ ;  /* 0x0000000406087810 */ /* 0x000fe20007ffe0ff */
[----:B------:R-:W2:Y:S03]  /*0480*/  LDG.E.EL.U16 R28, desc[UR4][R16.64] ;  /* 0x00000004101c7981 */ /* 0x000ea6000c2e1500 */
[----:B------:R-:W-:Y:S01]  /*0490*/  LOP3.LUT R21, R5, R8, RZ, 0xfc, !PT ;  /* 0x0000000805157212 */ /* 0x000fe200078efcff */
[----:B------:R-:W3:Y:S01]  /*04a0*/  LDG.E.EL.U16 R29, desc[UR4][R16.64+0x8] ;  /* 0x00000804101d7981 */ /* 0x000ee2000c2e1500 */
[----:B------:R-:W-:-:S03]  /*04b0*/  IADD3 R8, R6, 0x8, RZ ;  /* 0x0000000806087810 */ /* 0x000fc60007ffe0ff */
[----:B------:R-:W-:Y:S01]  /*04c0*/  IMAD.WIDE R18, R21, 0x2, R12 ;  /* 0x0000000215127825 */ /* 0x000fe200078e020c */
[----:B------:R-:W-:Y:S01]  /*04d0*/  LOP3.LUT R25, R5, R8, RZ, 0xfc, !PT ;  /* 0x0000000805197212 */ /* 0x000fe200078efcff */
[----:B------:R-:W4:Y:S02]  /*04e0*/  LDG.E.EL.U16 R27, desc[UR4][R16.64+0x10] ;  /* 0x00001004101b7981 */ /* 0x000f24000c2e1500 */
[----:B------:R-:W-:Y:S02]  /*04f0*/  IMAD.WIDE R20, R21, 0x2, R14 ;  /* 0x0000000215147825 */ /* 0x000fe400078e020e */
[----:B------:R0:W4:Y:S02]  /*0500*/  LDG.E.EL.U16 R26, desc[UR4][R18.64] ;  /* 0x00000004121a7981 */ /* 0x000124000c2e1500 */
[C---:B------:R-:W-:Y:S02]  /*0510*/  IMAD.WIDE R10, R25.reuse, 0x2, R12 ;  /* 0x00000002190a7825 */ /* 0x040fe400078e020c */
[----:B------:R2:W4:Y:S02]  /*0520*/  LDG.E.EL.U16 R20, desc[UR4][R20.64] ;  /* 0x0000000414147981 */ /* 0x000524000c2e1500 */
[----:B------:R-:W-:-:S02]  /*0530*/  IMAD.WIDE R24, R25, 0x2, R14 ;  /* 0x0000000219187825 */ /* 0x000fc400078e020e */
[----:B------:R-:W4:Y:S04]  /*0540*/  LDG.E.EL.U16 R10, desc[UR4][R10.64] ;  /* 0x000000040a0a7981 */ /* 0x000f28000c2e1500 */
[----:B------:R1:W4:Y:S01]  /*0550*/  LDG.E.EL.U16 R24, desc[UR4][R24.64] ;  /* 0x0000000418187981 */ /* 0x000322000c2e1500 */
[----:B------:R-:W-:-:S04]  /*0560*/  IADD3 R8, R6, 0xc, RZ ;  /* 0x0000000c06087810 */ /* 0x000fc80007ffe0ff */
[----:B------:R-:W-:-:S05]  /*0570*/  LOP3.LUT R8, R5, R8, RZ, 0xfc, !PT ;  /* 0x0000000805087212 */ /* 0x000fca00078efcff */
[----:B------:R-:W-:-:S06]  /*0580*/  IMAD.WIDE R22, R8, 0x2, R12 ;  /* 0x0000000208167825 */ /* 0x000fcc00078e020c */
[----:B------:R1:W4:Y:S01]  /*0590*/  LDG.E.EL.U16 R22, desc[UR4][R22.64] ;  /* 0x0000000416167981 */ /* 0x000322000c2e1500 */
[----:B0-----:R-:W-:-:S05]  /*05a0*/  IMAD.WIDE R18, R8, 0x2, R14 ;  /* 0x0000000208127825 */ /* 0x001fca00078e020e */
[----:B------:R0:W4:Y:S01]  /*05b0*/  LDG.E.EL.U16 R8, desc[UR4][R18.64] ;  /* 0x0000000412087981 */ /* 0x000122000c2e1500 */
[----:B--2---:R-:W-:Y:S01]  /*05c0*/  HADD2.F32 R21, -RZ, R28.H0_H0 ;  /* 0x2000001cff157230 */ /* 0x004fe20000004100 */
[----:B------:R-:W-:Y:S01]  /*05d0*/  IADD3 R28, R6, 0x10, RZ ;  /* 0x00000010061c7810 */ /* 0x000fe20007ffe0ff */
[----:B---3--:R-:W-:-:S03]  /*05e0*/  HADD2.F32 R29, -RZ, R29.H0_H0 ;  /* 0x2000001dff1d7230 */ /* 0x008fc60000004100 */
[----:B-1----:R-:W-:Y:S01]  /*05f0*/  LOP3.LUT R25, R5, R28, RZ, 0xfc, !PT ;  /* 0x0000001c05197212 */ /* 0x002fe200078efcff */
[----:B----4-:R-:W-:Y:S02]  /*0600*/  HADD2.F32 R26, -RZ, R26.H0_H0 ;  /* 0x2000001aff1a7230 */ /* 0x010fe40000004100 */
[----:B------:R-:W-:-:S03]  /*0610*/  HADD2.F32 R20, -RZ, R20.H0_H0 ;  /* 0x20000014ff147230 */ /* 0x000fc60000004100 */
[----:B------:R-:W-:Y:S01]  /*0620*/  FMUL R21, R26, R21 ;  /* 0x000000151a157220 */ /* 0x000fe20000400000 */
[----:B------:R-:W-:Y:S01]  /*0630*/  IADD3 R26, R6, 0x14, RZ ;  /* 0x00000014061a7810 */ /* 0x000fe20007ffe0ff */
[----:B------:R-:W-:Y:S02]  /*0640*/  HADD2.F32 R10, -RZ, R10.H0_H0 ;  /* 0x2000000aff0a7230 */ /* 0x000fe40000004100 */
[----:B------:R-:W-:Y:S01]  /*0650*/  FFMA R11, R20, R21, R9 ;  /* 0x00000015140b7223 */ /* 0x000fe20000000009 */
[----:B------:R-:W-:Y:S01]  /*0660*/  LOP3.LUT R23, R5, R26, RZ, 0xfc, !PT ;  /* 0x0000001a05177212 */ /* 0x000fe200078efcff */
[----:B------:R-:W-:Y:S02]  /*0670*/  HADD2.F32 R24, -RZ, R24.H0_H0 ;  /* 0x20000018ff187230 */ /* 0x000fe40000004100 */
[----:B------:R-:W-:Y:S01]  /*0680*/  FMUL R29, R10, R29 ;  /* 0x0000001d0a1d7220 */ /* 0x000fe20000400000 */
[C---:B------:R-:W-:Y:S01]  /*0690*/  IMAD.WIDE R20, R25.reuse, 0x2, R12 ;  /* 0x0000000219147825 */ /* 0x040fe200078e020c */
[----:B------:R-:W2:Y:S03]  /*06a0*/  LDG.E.EL.U16 R9, desc[UR4][R16.64+0x18] ;  /* 0x0000180410097981 */ /* 0x000ea6000c2e1500 */
[----:B------:R-:W-:Y:S01]  /*06b0*/  FFMA R11, R24, R29, R11 ;  /* 0x0000001d180b7223 */ /* 0x000fe2000000000b */
[----:B0-----:R-:W-:Y:S01]  /*06c0*/  IMAD.WIDE R18, R25, 0x2, R14 ;  /* 0x0000000219127825 */ /* 0x001fe200078e020e */
[----:B------:R0:W3:Y:S03]  /*06d0*/  LDG.E.EL.U16 R10, desc[UR4][R20.64] ;  /* 0x00000004140a7981 */ /* 0x0000e6000c2e1500 */
[----:B------:R-:W-:Y:S01]  /*06e0*/  IMAD.WIDE R28, R23, 0x2, R12 ;  /* 0x00000002171c7825 */ /* 0x000fe200078e020c */
[----:B------:R1:W4:Y:S04]  /*06f0*/  LDG.E.EL.U16 R25, desc[UR4][R18.64] ;  /* 0x0000000412197981 */ /* 0x000328000c2e1500 */
[----:B------:R-:W4:Y:S01]  /*0700*/  LDG.E.EL.U16 R24, desc[UR4][R16.64+0x20] ;  /* 0x0000200410187981 */ /* 0x000f22000c2e1500 */
[----:B0-----:R-:W-:-:S03]  /*0710*/  IADD3 R20, R6, 0x18, RZ ;  /* 0x0000001806147810 */ /* 0x001fc60007ffe0ff */
[----:B------:R-:W4:Y:S01]  /*0720*/  LDG.E.EL.U16 R26, desc[UR4][R28.64] ;  /* 0x000000041c1a7981 */ /* 0x000f22000c2e1500 */
[----:B-1----:R-:W-:Y:S01]  /*0730*/  IMAD.WIDE R18, R23, 0x2, R14 ;  /* 0x0000000217127825 */ /* 0x002fe200078e020e */
[----:B------:R-:W-:-:S05]  /*0740*/  LOP3.LUT R23, R5, R20, RZ, 0xfc, !PT ;  /* 0x0000001405177212 */ /* 0x000fca00078efcff */
[----:B------:R0:W4:Y:S01]  /*0750*/  LDG.E.EL.U16 R18, desc[UR4][R18.64] ;  /* 0x0000000412127981 */ /* 0x000122000c2e1500 */
[----:B------:R-:W-:-:S03]  /*0760*/  IMAD.WIDE R20, R23, 0x2, R12 ;  /* 0x0000000217147825 */ /* 0x000fc600078e020c */
[----:B------:R-:W4:Y:S01]  /*0770*/  LDG.E.EL.U16 R28, desc[UR4][R16.64+0x28] ;  /* 0x00002804101c7981 */ /* 0x000f22000c2e1500 */
[----:B------:R-:W-:-:S03]  /*0780*/  HADD2.F32 R27, -RZ, R27.H0_H0 ;  /* 0x2000001bff1b7230 */ /* 0x000fc60000004100 */
[----:B------:R-:W4:Y:S01]  /*0790*/  LDG.E.EL.U16 R20, desc[UR4][R20.64] ;  /* 0x0000000414147981 */ /* 0x000f22000c2e1500 */
[----:B------:R-:W-:-:S05]  /*07a0*/  HADD2.F32 R22, -RZ, R22.H0_H0 ;  /* 0x20000016ff167230 */ /* 0x000fca0000004100 */
[----:B0-----:R-:W-:Y:S01]  /*07b0*/  FMUL R19, R22, R27 ;  /* 0x0000001b16137220 */ /* 0x001fe20000400000 */
[----:B------:R-:W-:-:S05]  /*07c0*/  IMAD.WIDE R22, R23, 0x2, R14 ;  /* 0x0000000217167825 */ /* 0x000fca00078e020e */
[----:B------:R0:W4:Y:S01]  /*07d0*/  LDG.E.EL.U16 R27, desc[UR4][R22.64] ;  /* 0x00000004161b7981 */ /* 0x000122000c2e1500 */
[----:B------:R-:W-:-:S04]  /*07e0*/  IADD3 R29, R6, 0x1c, RZ ;  /* 0x0000001c061d7810 */ /* 0x000fc80007ffe0ff */
[----:B------:R-:W-:Y:S01]  /*07f0*/  LOP3.LUT R29, R5, R29, RZ, 0xfc, !PT ;  /* 0x0000001d051d7212 */ /* 0x000fe200078efcff */
[----:B------:R-:W-:-:S04]  /*0800*/  HADD2.F32 R8, -RZ, R8.H0_H0 ;  /* 0x20000008ff087230 */ /* 0x000fc80000004100 */
[----:B0-----:R-:W-:-:S04]  /*0810*/  IMAD.WIDE R22, R29, 0x2, R12 ;  /* 0x000000021d167825 */ /* 0x001fc800078e020c */
[----:B------:R-:W-:Y:S02]  /*0820*/  FFMA R11, R8, R19, R11 ;  /* 0x00000013080b7223 */ /* 0x000fe4000000000b */
[----:B------:R-:W4:Y:S04]  /*0830*/  LDG.E.EL.U16 R19, desc[UR4][R16.64+0x30] ;  /* 0x0000300410137981 */ /* 0x000f28000c2e1500 */
[----:B------:R0:W4:Y:S01]  /*0840*/  LDG.E.EL.U16 R21, desc[UR4][R22.64] ;  /* 0x0000000416157981 */ /* 0x000122000c2e1500 */
[----:B--2---:R-:W-:Y:S02]  /*0850*/  HADD2.F32 R9, -RZ, R9.H0_H0 ;  /* 0x20000009ff097230 */ /* 0x004fe40000004100 */
[----:B---3--:R-:W-:Y:S02]  /*0860*/  HADD2.F32 R10, -RZ, R10.H0_H0 ;  /* 0x2000000aff0a7230 */ /* 0x008fe40000004100 */
[----:B----4-:R-:W-:-:S03]  /*0870*/  HADD2.F32 R8, -RZ, R25.H0_H0 ;  /* 0x20000019ff087230 */ /* 0x010fc60000004100 */
[----:B------:R-:W-:Y:S01]  /*0880*/  FMUL R9, R10, R9 ;  /* 0x000000090a097220 */ /* 0x000fe20000400000 */
[----:B------:R-:W-:Y:S02]  /*0890*/  HADD2.F32 R24, -RZ, R24.H0_H0 ;  /* 0x20000018ff187230 */ /* 0x000fe40000004100 */
[----:B------:R-:W-:Y:S02]  /*08a0*/  HADD2.F32 R26, -RZ, R26.H0_H0 ;  /* 0x2000001aff1a7230 */ /* 0x000fe40000004100 */
[----:B------:R-:W-:Y:S01]  /*08b0*/  FFMA R11, R8, R9, R11 ;  /* 0x00000009080b7223 */ /* 0x000fe2000000000b */
[----:B------:R-:W-:Y:S02]  /*08c0*/  IADD3 R10, R6, 0x20, RZ ;  /* 0x00000020060a7810 */ /* 0x000fe40007ffe0ff */
[----:B------:R-:W-:Y:S01]  /*08d0*/  FMUL R24, R26, R24 ;  /* 0x000000181a187220 */ /* 0x000fe20000400000 */
[----:B------:R-:W-:Y:S01]  /*08e0*/  HADD2.F32 R26, -RZ, R18.H0_H0 ;  /* 0x20000012ff1a7230 */ /* 0x000fe20000004100 */
[----:B0-----:R-:W-:-:S04]  /*08f0*/  LOP3.LUT R23, R5, R10, RZ, 0xfc, !PT ;  /* 0x0000000a05177212 */ /* 0x001fc800078efcff */
[----:B------:R-:W-:Y:S01]  /*0900*/  FFMA R26, R26, R24, R11 ;  /* 0x000000181a1a7223 */ /* 0x000fe2000000000b */
[----:B------:R-:W-:Y:S01]  /*0910*/  IADD3 R24, R6, 0x24, RZ ;  /* 0x0000002406187810 */ /* 0x000fe20007ffe0ff */
[----:B------:R-:W-:-:S03]  /*0920*/  IMAD.WIDE R8, R29, 0x2, R14 ;  /* 0x000000021d087825 */ /* 0x000fc600078e020e */
[----:B------:R-:W-:Y:S01]  /*0930*/  LOP3.LUT R29, R5, R24, RZ, 0xfc, !PT ;  /* 0x00000018051d7212 */ /* 0x000fe200078efcff */
[C---:B------:R-:W-:Y:S01]  /*0940*/  IMAD.WIDE R10, R23.reuse, 0x2, R12 ;  /* 0x00000002170a7825 */ /* 0x040fe200078e020c */
[----:B------:R0:W2:Y:S03]  /*0950*/  LDG.E.EL.U16 R18, desc[UR4][R8.64] ;  /* 0x0000000408127981 */ /* 0x0000a6000c2e1500 */
[----:B------:R-:W-:Y:S02]  /*0960*/  HADD2.F32 R28, -RZ, R28.H0_H0 ;  /* 0x2000001cff1c7230 */ /* 0x000fe40000004100 */
[----:B------:R-:W-:Y:S02]  /*0970*/  HADD2.F32 R25, -RZ, R20.H0_H0 ;  /* 0x20000014ff197230 */ /* 0x000fe40000004100 */
[--C-:B------:R-:W-:Y:S01]  /*0980*/  IMAD.WIDE R22, R23, 0x2, R14.reuse ;  /* 0x0000000217167825 */ /* 0x100fe200078e020e */
[----:B------:R1:W3:Y:S03]  /*0990*/  LDG.E.EL.U16 R20, desc[UR4][R10.64] ;  /* 0x000000040a147981 */ /* 0x0002e6000c2e1500 */
[----:B0-----:R-:W-:-:S02]  /*09a0*/  IMAD.WIDE R8, R29, 0x2, R14 ;  /* 0x000000021d087825 */ /* 0x001fc400078e020e */
[----:B------:R-:W4:Y:S02]  /*09b0*/  LDG.E.EL.U16 R22, desc[UR4][R22.64] ;  /* 0x0000000416167981 */ /* 0x000f24000c2e1500 */
[----:B-1----:R-:W-:Y:S01]  /*09c0*/  FMUL R11, R25, R28 ;  /* 0x0000001c190b7220 */ /* 0x002fe20000400000 */
[----:B------:R-:W-:Y:S01]  /*09d0*/  IMAD.WIDE R24, R29, 0x2, R12 ;  /* 0x000000021d187825 */ /* 0x000fe200078e020c */
[----:B------:R-:W4:Y:S04]  /*09e0*/  LDG.E.EL.U16 R28, desc[UR4][R16.64+0x38] ;  /* 0x00003804101c7981 */ /* 0x000f28000c2e1500 */
[----:B------:R0:W4:Y:S04]  /*09f0*/  LDG.E.EL.U16 R23, desc[UR4][R8.64] ;  /* 0x0000000408177981 */ /* 0x000128000c2e1500 */
[----:B------:R2:W4:Y:S04]  /*0a00*/  LDG.E.EL.U16 R24, desc[UR4][R24.64] ;  /* 0x0000000418187981 */ /* 0x000528000c2e1500 */
[----:B------:R-:W4:Y:S01]  /*0a10*/  LDG.E.EL.U16 R29, desc[UR4][R16.64+0x40] ;  /* 0x00004004101d7981 */ /* 0x000f22000c2e1500 */
[----:B0-----:R-:W-:Y:S01]  /*0a20*/  IADD3 R8, R6, 0x28, RZ ;  /* 0x0000002806087810 */ /* 0x001fe20007ffe0ff */
[----:B------:R-:W-:-:S03]  /*0a30*/  HADD2.F32 R9, -RZ, R27.H0_H0 ;  /* 0x2000001bff097230 */ /* 0x000fc60000004100 */
[----:B------:R-:W-:Y:S02]  /*0a40*/  LOP3.LUT R27, R5, R8, RZ, 0xfc, !PT ;  /* 0x00000008051b7212 */ /* 0x000fe400078efcff */
[----:B------:R-:W-:-:S03]  /*0a50*/  FFMA R26, R9, R11, R26 ;  /* 0x0000000b091a7223 */ /* 0x000fc6000000001a */
[----:B------:R-:W-:-:S06]  /*0a60*/  IMAD.WIDE R10, R27, 0x2, R12 ;  /* 0x000000021b0a7825 */ /* 0x000fcc00078e020c */
[----:B------:R-:W4:Y:S01]  /*0a70*/  LDG.E.EL.U16 R11, desc[UR4][R10.64] ;  /* 0x000000040a0b7981 */ /* 0x000f22000c2e1500 */
[----:B------:R-:W-:Y:S02]  /*0a80*/  HADD2.F32 R19, -RZ, R19.H0_H0 ;  /* 0x20000013ff137230 */ /* 0x000fe40000004100 */
[----:B------:R-:W-:Y:S01]  /*0a90*/  HADD2.F32 R21, -RZ, R21.H0_H0 ;  /* 0x20000015ff157230 */ /* 0x000fe20000004100 */
[----:B------:R-:W4:Y:S01]  /*0aa0*/  LDG.E.EL.U16 R10, desc[UR4][R16.64+0x48] ;  /* 0x00004804100a7981 */ /* 0x000f22000c2e1500 */
[----:B------:R-:W-:-:S04]  /*0ab0*/  IMAD.WIDE R8, R27, 0x2, R14 ;  /* 0x000000021b087825 */ /* 0x000fc800078e020e */
[----:B------:R-:W-:Y:S02]  /*0ac0*/  FMUL R21, R21, R19 ;  /* 0x0000001315157220 */ /* 0x000fe40000400000 */
[----:B------:R0:W4:Y:S01]  /*0ad0*/  LDG.E.EL.U16 R19, desc[UR4][R8.64] ;  /* 0x0000000408137981 */ /* 0x000122000c2e1500 */
[----:B--2---:R-:W-:Y:S01]  /*0ae0*/  HADD2.F32 R25, -RZ, R18.H0_H0 ;  /* 0x20000012ff197230 */ /* 0x004fe20000004100 */
[----:B------:R-:W-:Y:S01]  /*0af0*/  IADD3 R18, R6, 0x2c, RZ ;  /* 0x0000002c06127810 */ /* 0x000fe20007ffe0ff */
[----:B---3--:R-:W-:-:S03]  /*0b00*/  HADD2.F32 R20, -RZ, R20.H0_H0 ;  /* 0x20000014ff147230 */ /* 0x008fc60000004100 */
[----:B------:R-:W-:Y:S01]  /*0b10*/  FFMA R25, R25, R21, R26 ;  /* 0x0000001519197223 */ /* 0x000fe2000000001a */
[----:B----4-:R-:W-:Y:S02]  /*0b20*/  HADD2.F32 R22, -RZ, R22.H0_H0 ;  /* 0x20000016ff167230 */ /* 0x010fe40000004100 */
[----:B------:R-:W-:Y:S01]  /*0b30*/  HADD2.F32 R27, -RZ, R28.H0_H0 ;  /* 0x2000001cff1b7230 */ /* 0x000fe20000004100 */
[----:B------:R-:W-:-:S04]  /*0b40*/  LOP3.LUT R21, R5, R18, RZ, 0xfc, !PT ;  /* 0x0000001205157212 */ /* 0x000fc800078efcff */
[----:B------:R-:W-:Y:S01]  /*0b50*/  FMUL R20, R20, R27 ;  /* 0x0000001b14147220 */ /* 0x000fe20000400000 */
[----:B------:R-:W-:Y:S02]  /*0b60*/  HADD2.F32 R24, -RZ, R24.H0_H0 ;  /* 0x20000018ff187230 */ /* 0x000fe40000004100 */
[----:B------:R-:W-:Y:S02]  /*0b70*/  HADD2.F32 R29, -RZ, R29.H0_H0 ;  /* 0x2000001dff1d7230 */ /* 0x000fe40000004100 */
[----:B------:R-:W-:Y:S01]  /*0b80*/  FFMA R20, R22, R20, R25 ;  /* 0x0000001416147223 */ /* 0x000fe20000000019 */
[----:B------:R-:W-:Y:S01]  /*0b90*/  HADD2.F32 R23, -RZ, R23.H0_H0 ;  /* 0x20000017ff177230 */ /* 0x000fe20000004100 */
[----:B------:R-:W-:Y:S01]  /*0ba0*/  IADD3 R18, R6, 0x30, RZ ;  /* 0x0000003006127810 */ /* 0x000fe20007ffe0ff */
[----:B------:R-:W-:Y:S01]  /*0bb0*/  FMUL R24, R24, R29 ;  /* 0x0000001d18187220 */ /* 0x000fe20000400000 */
[----:B------:R-:W-:Y:S01]  /*0bc0*/  IADD3 R25, R6, 0x34, RZ ;  /* 0x0000003406197810 */ /* 0x000fe20007ffe0ff */
[----:B0-----:R-:W-:Y:S01]  /*0bd0*/  IMAD.WIDE R8, R21, 0x2, R12 ;  /* 0x0000000215087825 */ /* 0x001fe200078e020c */
[----:B------:R-:W2:Y:S03]  /*0be0*/  LDG.E.EL.U16 R29, desc[UR4][R16.64+0x58] ;  /* 0x00005804101d7981 */ /* 0x000ea6000c2e1500 */
[----:B------:R-:W-:Y:S01]  /*0bf0*/  FFMA R27, R23, R24, R20 ;  /* 0x00000018171b7223 */ /* 0x000fe20000000014 */
[----:B------:R-:W-:Y:S01]  /*0c00*/  LOP3.LUT R24, R5, R18, RZ, 0xfc, !PT ;  /* 0x0000001205187212 */ /* 0x000fe200078efcff */
[----:B------:R-:W-:Y:S01]  /*0c10*/  IMAD.WIDE R20, R21, 0x2, R14 ;  /* 0x0000000215147825 */ /* 0x000fe200078e020e */
[----:B------:R-:W-:Y:S01]  /*0c20*/  LOP3.LUT R25, R5, R25, RZ, 0xfc, !PT ;  /* 0x0000001905197212 */ /* 0x000fe200078efcff */
[----:B------:R0:W3:Y:S02]  /*0c30*/  LDG.E.EL.U16 R26, desc[UR4][R8.64] ;  /* 0x00000004081a7981 */ /* 0x0000e4000c2e1500 */
[----:B------:R-:W-:-:S02]  /*0c40*/  IMAD.WIDE R22, R24, 0x2, R12 ;  /* 0x0000000218167825 */ /* 0x000fc400078e020c */
[----:B------:R-:W4:Y:S02]  /*0c50*/  LDG.E.EL.U16 R18, desc[UR4][R16.64+0x50] ;  /* 0x0000500410127981 */ /* 0x000f24000c2e1500 */
[----:B------:R-:W-:Y:S02]  /*0c60*/  HADD2.F32 R11, -RZ, R11.H0_H0 ;  /* 0x2000000bff0b7230 */ /* 0x000fe40000004100 */
[----:B------:R1:W4:Y:S01]  /*0c70*/  LDG.E.EL.U16 R28, desc[UR4][R20.64] ;  /* 0x00000004141c7981 */ /* 0x000322000c2e1500 */
[----:B------:R-:W-:-:S03]  /*0c80*/  HADD2.F32 R10, -RZ, R10.H0_H0 ;  /* 0x2000000aff0a7230 */ /* 0x000fc60000004100 */
[----:B------:R1:W4:Y:S01]  /*0c90*/  LDG.E.EL.U16 R22, desc[UR4][R22.64] ;  /* 0x0000000416167981 */ /* 0x000322000c2e1500 */
[----:B0-----:R-:W-:-:S04]  /*0ca0*/  IMAD.WIDE R8, R24, 0x2, R14 ;  /* 0x0000000218087825 */ /* 0x001fc800078e020e */
[----:B-1----:R-:W-:Y:S01]  /*0cb0*/  FMUL R20, R11, R10 ;  /* 0x0000000a0b147220 */ /* 0x002fe20000400000 */
[----:B------:R-:W-:Y:S01]  /*0cc0*/  IMAD.WIDE R10, R25, 0x2, R12 ;  /* 0x00000002190a7825 */ /* 0x000fe200078e020c */
[----:B------:R-:W-:Y:S01]  /*0cd0*/  IADD3 R21, R6, 0x38, RZ ;  /* 0x0000003806157810 */ /* 0x000fe20007ffe0ff */
[----:B------:R-:W4:Y:S02]  /*0ce0*/  LDG.E.EL.U16 R8, desc[UR4][R8.64] ;  /* 0x0000000408087981 */ /* 0x000f24000c2e1500 */
[----:B------:R-:W-:Y:S01]  /*0cf0*/  HADD2.F32 R19, -RZ, R19.H0_H0 ;  /* 0x20000013ff137230 */ /* 0x000fe20000004100 */
[----:B------:R-:W-:Y:S01]  /*0d00*/  LOP3.LUT R23, R5, R21, RZ, 0xfc, !PT ;  /* 0x0000001505177212 */ /* 0x000fe200078efcff */
[----:B------:R4:W4:Y:S01]  /*0d10*/  LDG.E.EL.U16 R10, desc[UR4][R10.64] ;  /* 0x000000040a0a7981 */ /* 0x000922000c2e1500 */
[----:B------:R-:W-:-:S03]  /*0d20*/  IMAD.WIDE R24, R25, 0x2, R14 ;  /* 0x0000000219187825 */ /* 0x000fc600078e020e */
[----:B------:R-:W4:Y:S01]  /*0d30*/  LDG.E.EL.U16 R9, desc[UR4][R16.64+0x60] ;  /* 0x0000600410097981 */ /* 0x000f22000c2e1500 */
[----:B------:R-:W-:Y:S01]  /*0d40*/  FFMA R27, R19, R20, R27 ;  /* 0x00000014131b7223 */ /* 0x000fe2000000001b */
[----:B------:R-:W-:Y:S02]  /*0d50*/  IMAD.WIDE R20, R23, 0x2, R12 ;  /* 0x0000000217147825 */ /* 0x000fe400078e020c */
[----:B------:R0:W4:Y:S04]  /*0d60*/  LDG.E.EL.U16 R24, desc[UR4][R24.64] ;  /* 0x0000000418187981 */ /* 0x000128000c2e1500 */
[----:B------:R1:W4:Y:S04]  /*0d70*/  LDG.E.EL.U16 R20, desc[UR4][R20.64] ;  /* 0x0000000414147981 */ /* 0x000328000c2e1500 */
[----:B------:R-:W4:Y:S01]  /*0d80*/  LDG.E.EL.U16 R19, desc[UR4][R16.64+0x68] ;  /* 0x0000680410137981 */ /* 0x000f22000c2e1500 */
[----:B--2---:R-:W-:-:S02]  /*0d90*/  HADD2.F32 R29, -RZ, R29.H0_H0 ;  /* 0x2000001dff1d7230 */ /* 0x004fc40000004100 */
[----:B---3--:R-:W-:Y:S02]  /*0da0*/  HADD2.F32 R26, -RZ, R26.H0_H0 ;  /* 0x2000001aff1a7230 */ /* 0x008fe40000004100 */
[----:B----4-:R-:W-:Y:S02]  /*0db0*/  HADD2.F32 R11, -RZ, R18.H0_H0 ;  /* 0x20000012ff0b7230 */ /* 0x010fe40000004100 */
[----:B------:R-:W-:-:S03]  /*0dc0*/  HADD2.F32 R28, -RZ, R28.H0_H0 ;  /* 0x2000001cff1c7230 */ /* 0x000fc60000004100 */
[----:B------:R-:W-:Y:S01]  /*0dd0*/  FMUL R11, R26, R11 ;  /* 0x0000000b1a0b7220 */ /* 0x000fe20000400000 */
[----:B------:R-:W-:-:S03]  /*0de0*/  HADD2.F32 R22, -RZ, R22.H0_H0 ;  /* 0x20000016ff167230 */ /* 0x000fc60000004100 */
[----:B------:R-:W-:Y:S01]  /*0df0*/  FFMA R11, R28, R11, R27 ;  /* 0x0000000b1c0b7223 */ /* 0x000fe2000000001b */
[----:B------:R-:W-:Y:S01]  /*0e00*/  IADD3 R18, R6, 0x3c, RZ ;  /* 0x0000003c06127810 */ /* 0x000fe20007ffe0ff */
[----:B------:R-:W-:Y:S01]  /*0e10*/  FMUL R22, R22, R29 ;  /* 0x0000001d16167220 */ /* 0x000fe20000400000 */
[----:B------:R-:W-:Y:S02]  /*0e20*/  HADD2.F32 R8, -RZ, R8.H0_H0 ;  /* 0x20000008ff087230 */ /* 0x000fe40000004100 */
[----:B------:R-:W-:-:S03]  /*0e30*/  HADD2.F32 R10, -RZ, R10.H0_H0 ;  /* 0x2000000aff0a7230 */ /* 0x000fc60000004100 */
[----:B------:R-:W-:Y:S01]  /*0e40*/  FFMA R26, R8, R22, R11 ;  /* 0x00000016081a7223 */ /* 0x000fe2000000000b */
[----:B------:R-:W-:Y:S01]  /*0e50*/  HADD2.F32 R9, -RZ, R9.H0_H0 ;  /* 0x20000009ff097230 */ /* 0x000fe20000004100 */
[----:B------:R-:W-:Y:S02]  /*0e60*/  IADD3 R28, R6, 0x40, RZ ;  /* 0x00000040061c7810 */ /* 0x000fe40007ffe0ff */
[----:B0-----:R-:W-:Y:S02]  /*0e70*/  LOP3.LUT R25, R5, R18, RZ, 0xfc, !PT ;  /* 0x0000001205197212 */ /* 0x001fe400078efcff */
[----:B------:R-:W-:Y:S01]  /*0e80*/  FMUL R22, R10, R9 ;  /* 0x000000090a167220 */ /* 0x000fe20000400000 */
[----:B------:R-:W-:Y:S01]  /*0e90*/  IMAD.WIDE R8, R23, 0x2, R14 ;  /* 0x0000000217087825 */ /* 0x000fe200078e020e */
[----:B------:R-:W-:-:S03]  /*0ea0*/  LOP3.LUT R29, R5, R28, RZ, 0xfc, !PT ;  /* 0x0000001c051d7212 */ /* 0x000fc600078efcff */
[----:B-1----:R-:W-:Y:S01]  /*0eb0*/  HADD2.F32 R21, -RZ, R24.H0_H0 ;  /* 0x20000018ff157230 */ /* 0x002fe20000004100 */
[----:B------:R-:W-:Y:S01]  /*0ec0*/  IADD3 R6, P0, R6, 0x44, RZ ;  /* 0x0000004406067810 */ /* 0x000fe20007f1e0ff */
[----:B------:R0:W2:Y:S01]  /*0ed0*/  LDG.E.EL.U16 R18, desc[UR4][R8.64] ;  /* 0x0000000408127981 */ /* 0x0000a2000c2e1500 */
[----:B------:R-:W-:-:S04]  /*0ee0*/  IMAD.WIDE R10, R25, 0x2, R12 ;  /* 0x00000002190a7825 */ /* 0x000fc800078e020c */
[----:B------:R-:W-:Y:S01]  /*0ef0*/  FFMA R26, R21, R22, R26 ;  /* 0x00000016151a7223 */ /* 0x000fe2000000001a */
[----:B------:R-:W-:Y:S01]  /*0f00*/  HADD2.F32 R20, -RZ, R20.H0_H0 ;  /* 0x20000014ff147230 */ /* 0x000fe20000004100 */
[----:B------:R-:W3:Y:S01]  /*0f10*/  LDG.E.EL.U16 R21, desc[UR4][R16.64+0x70] ;  /* 0x0000700410157981 */ /* 0x000ee2000c2e1500 */
[----:B------:R-:W-:Y:S01]  /*0f20*/  IMAD.WIDE R22, R25, 0x2, R14 ;  /* 0x0000000219167825 */ /* 0x000fe200078e020e */
[----:B------:R-:W-:Y:S02]  /*0f30*/  LOP3.LUT R28, R5, R6, RZ, 0xfc, !PT ;  /* 0x00000006051c7212 */ /* 0x000fe400078efcff */
[----:B------:R1:W4:Y:S01]  /*0f40*/  LDG.E.EL.U16 R27, desc[UR4][R10.64] ;  /* 0x000000040a1b7981 */ /* 0x000322000c2e1500 */
[----:B0-----:R-:W-:Y:S02]  /*0f50*/  HADD2.F32 R9, -RZ, R19.H0_H0 ;  /* 0x20000013ff097230 */ /* 0x001fe40000004100 */
[C---:B------:R-:W-:Y:S01]  /*0f60*/  IMAD.WIDE R24, R29.reuse, 0x2, R12 ;  /* 0x000000021d187825 */ /* 0x040fe200078e020c */
[----:B------:R-:W4:Y:S03]  /*0f70*/  LDG.E.EL.U16 R19, desc[UR4][R16.64+0x78] ;  /* 0x0000780410137981 */ /* 0x000f26000c2e1500 */
[----:B------:R-:W-:Y:S01]  /*0f80*/  FMUL R20, R20, R9 ;  /* 0x0000000914147220 */ /* 0x000fe20000400000 */
[----:B------:R-:W-:Y:S01]  /*0f90*/  IMAD.WIDE R8, R29, 0x2, R14 ;  /* 0x000000021d087825 */ /* 0x000fe200078e020e */
[----:B------:R-:W4:Y:S03]  /*0fa0*/  LDG.E.EL.U16 R22, desc[UR4][R22.64] ;  /* 0x0000000416167981 */ /* 0x000f26000c2e1500 */
[C---:B-1----:R-:W-:Y:S01]  /*0fb0*/  IMAD.WIDE R10, R28.reuse, 0x2, R12 ;  /* 0x000000021c0a7825 */ /* 0x042fe200078e020c */
[----:B------:R-:W4:Y:S03]  /*0fc0*/  LDG.E.EL.U16 R24, desc[UR4][R24.64] ;  /* 0x0000000418187981 */ /* 0x000f26000c2e1500 */
[----:B------:R-:W-:Y:S01]  /*0fd0*/  IMAD.WIDE R28, R28, 0x2, R14 ;  /* 0x000000021c1c7825 */ /* 0x000fe200078e020e */
[----:B------:R-:W4:Y:S04]  /*0fe0*/  LDG.E.EL.U16 R8, desc[UR4][R8.64] ;  /* 0x0000000408087981 */ /* 0x000f28000c2e1500 */
[----:B------:R-:W4:Y:S04]  /*0ff0*/  LDG.E.EL.U16 R10, desc[UR4][R10.64] ;  /* 0x000000040a0a7981 */ /* 0x000f28000c2e1500 */
[----:B------:R-:W4:Y:S04]  /*1000*/  LDG.E.EL.U16 R28, desc[UR4][R28.64] ;  /* 0x000000041c1c7981 */ /* 0x000f28000c2e1500 */
[----:B------:R0:W4:Y:S01]  /*1010*/  LDG.E.EL.U16 R9, desc[UR4][R16.64+0x80] ;  /* 0x0000800410097981 */ /* 0x000122000c2e1500 */
[----:B------:R-:W-:-:S02]  /*1020*/  IADD3.X R7, RZ, R7, RZ, P0, !PT ;  /* 0x00000007ff077210 */ /* 0x000fc400007fe4ff */
[----:B------:R-:W-:-:S04]  /*1030*/  ISETP.GE.U32.AND P0, PT, R6, 0xffc, PT ;  /* 0x00000ffc0600780c */ /* 0x000fc80003f06070 */
[----:B------:R-:W-:Y:S02]  /*1040*/  ISETP.GE.U32.AND.EX P0, PT, R7, RZ, PT, P0 ;  /* 0x000000ff0700720c */ /* 0x000fe40003f06100 */
[----:B0-----:R-:W-:-:S04]  /*1050*/  IADD3 R16, P2, R16, 0x88, RZ ;  /* 0x0000008810107810 */ /* 0x001fc80007f5e0ff */
[----:B------:R-:W-:Y:S01]  /*1060*/  IADD3.X R17, RZ, R17, RZ, P2, !PT ;  /* 0x00000011ff117210 */ /* 0x000fe200017fe4ff */
[----:B---3--:R-:W-:Y:S02]  /*1070*/  HADD2.F32 R23, -RZ, R21.H0_H0 ;  /* 0x20000015ff177230 */ /* 0x008fe40000004100 */
[----:B--2---:R-:W-:Y:S02]  /*1080*/  HADD2.F32 R21, -RZ, R18.H0_H0 ;  /* 0x20000012ff157230 */ /* 0x004fe40000004100 */
[----:B----4-:R-:W-:-:S03]  /*1090*/  HADD2.F32 R27, -RZ, R27.H0_H0 ;  /* 0x2000001bff1b7230 */ /* 0x010fc60000004100 */
[----:B------:R-:W-:Y:S01]  /*10a0*/  FFMA R20, R21, R20, R26 ;  /* 0x0000001415147223 */ /* 0x000fe2000000001a */
[----:B------:R-:W-:Y:S02]  /*10b0*/  HADD2.F32 R21, -RZ, R19.H0_H0 ;  /* 0x20000013ff157230 */ /* 0x000fe40000004100 */
[----:B------:R-:W-:Y:S01]  /*10c0*/  FMUL R23, R27, R23 ;  /* 0x000000171b177220 */ /* 0x000fe20000400000 */
[----:B------:R-:W-:Y:S02]  /*10d0*/  HADD2.F32 R19, -RZ, R22.H0_H0 ;  /* 0x20000016ff137230 */ /* 0x000fe40000004100 */
[----:B------:R-:W-:-:S03]  /*10e0*/  HADD2.F32 R24, -RZ, R24.H0_H0 ;  /* 0x20000018ff187230 */ /* 0x000fc60000004100 */
[----:B------:R-:W-:Y:S01]  /*10f0*/  FFMA R19, R19, R23, R20 ;  /* 0x0000001713137223 */ /* 0x000fe20000000014 */
[----:B------:R-:W-:Y:S02]  /*1100*/  HADD2.F32 R8, -RZ, R8.H0_H0 ;  /* 0x20000008ff087230 */ /* 0x000fe40000004100 */
[----:B------:R-:W-:Y:S01]  /*1110*/  FMUL R21, R24, R21 ;  /* 0x0000001518157220 */ /* 0x000fe20000400000 */
[----:B------:R-:W-:-:S03]  /*1120*/  HADD2.F32 R10, -RZ, R10.H0_H0 ;  /* 0x2000000aff0a7230 */ /* 0x000fc60000004100 */
[----:B------:R-:W-:Y:S01]  /*1130*/  FFMA R19, R8, R21, R19 ;  /* 0x0000001508137223 */ /* 0x000fe20000000013 */
[----:B------:R-:W-:Y:S02]  /*1140*/  HADD2.F32 R28, -RZ, R28.H0_H0 ;  /* 0x2000001cff1c7230 */ /* 0x000fe40000004100 */
[----:B------:R-:W-:-:S05]  /*1150*/  HADD2.F32 R9, -RZ, R9.H0_H0 ;  /* 0x20000009ff097230 */ /* 0x000fca0000004100 */
[----:B------:R-:W-:-:S04]  /*1160*/  FMUL R9, R10, R9 ;  /* 0x000000090a097220 */ /* 0x000fc80000400000 */
[----:B------:R-:W-:Y:S01]  /*1170*/  FFMA R9, R28, R9, R19 ;  /* 0x000000091c097223 */ /* 0x000fe20000000013 */
[----:B------:R-:W-:Y:S06]  /*1180*/  @!P0 BRA `(.L_x_1) ;  /* 0xfffffff000b88947 */ /* 0x000fec000383ffff */
.L_x_0:
[----:B-1----:R-:W-:Y:S05]  /*1190*/  WARPSYNC.ALL ;  /* 0x0000000000007948 */ /* 0x002fea0003800000 */
[----:B------:R-:W1:Y:S01]  /*11a0*/  SHFL.BFLY PT, R6, R9, 0x2, 0x1f ;  /* 0x0c401f0009067f89 */ /* 0x000e6200000e0000 */
[----:B------:R-:W2:Y:S01]  /*11b0*/  LDC.64 R10, c[0x0][0x220] ;  /* 0x00008800ff0a7b82 */ /* 0x000ea20000000a00 */
[----:B-----5:R-:W-:Y:S01]  /*11c0*/  FMUL R12, R3, R3 ;  /* 0x00000003030c7220 */ /* 0x020fe20000400000 */
[----:B------:R-:W-:-:S04]  /*11d0*/  LOP3.LUT P0, RZ, R0, 0xc0, RZ, 0xc0, !PT ;  /* 0x000000c000ff7812 */ /* 0x000fc8000780c0ff */
[----:B------:R-:W-:Y:S01]  /*11e0*/  ISETP.LT.AND P0, PT, R2, UR6, !P0 ;  /* 0x0000000602007c0c */ /* 0x000fe2000c701270 */
[----:B-1----:R-:W-:Y:S02]  /*11f0*/  FADD R8, R6, R9 ;  /* 0x0000000906087221 */ /* 0x002fe40000000000 */
[----:B------:R-:W2:Y:S03]  /*1200*/  LDC.64 R6, c[0x0][0x210] ;  /* 0x00008400ff067b82 */ /* 0x000ea60000000a00 */
[----:B------:R-:W1:Y:S01]  /*1210*/  SHFL.BFLY PT, R13, R8, 0x1, 0x1f ;  /* 0x0c201f00080d7f89 */ /* 0x000e6200000e0000 */
[----:B------:R-:W-:Y:S02]  /*1220*/  ULDC.64 UR8, c[0x0][0x218] ;  /* 0x0000860000087ab9 */ /* 0x000fe40000000a00 */
[----:B------:R-:W-:Y:S01]  /*1230*/  IADD3 R4, P2, R4, UR8, RZ ;  /* 0x0000000804047c10 */ /* 0x000fe2000ff5e0ff */
[----:B-1----:R-:W-:Y:S01]  /*1240*/  FADD R14, R8, R13 ;  /* 0x0000000d080e7221 */ /* 0x002fe20000000000 */
[----:B------:R-:W-:Y:S01]  /*1250*/  FMUL R13, R12, R3 ;  /* 0x000000030c0d7220 */ /* 0x000fe20000400000 */
[----:B------:R-:W-:-:S02]  /*1260*/  MOV R12, 0xfffffffc ;  /* 0xfffffffc000c7802 */ /* 0x000fc40000000f00 */
[----:B------:R-:W-:-:S04]  /*1270*/  FMUL R0, R14, 0.5 ;  /* 0x3f0000000e007820 */ /* 0x000fc80000400000 */
[----:B------:R-:W-:Y:S01]  /*1280*/  FMUL R2, R0, R13 ;  /* 0x0000000d00027220 */ /* 0x000fe20000400000 */
[----:B------:R-:W-:Y:S02]  /*1290*/  IADD3.X R13, RZ, UR9, RZ, P2, !PT ;  /* 0x00000009ff0d7c10 */ /* 0x000fe400097fe4ff */
[----:B------:R-:W-:Y:S01]  /*12a0*/  MOV R0, 0xffffffff ;  /* 0xffffffff00007802 */ /* 0x000fe20000000f00 */
[----:B--2---:R-:W-:-:S07]  /*12b0*/  FMUL R2, R2, 0.000244140625 ;  /* 0x3980000002027820 */ /* 0x004fce0000400000 */
.L_x_2:
[----:B------:R-:W-:Y:S02]  /*12c0*/  IADD3 R12, P2, R12, 0x4, RZ ;  /* 0x000000040c0c7810 */ /* 0x000fe40007f5e0ff */
[----:B------:R-:W-:Y:S02]  /*12d0*/  PRMT R18, RZ, 0x7610, R18 ;  /* 0x00007610ff127816 */ /* 0x000fe40000000012 */
[----:B-1----:R-:W-:Y:S02]  /*12e0*/  LOP3.LUT R9, R5, R12, RZ, 0xfc, !PT ;  /* 0x0000000c05097212 */ /* 0x002fe400078efcff */
[----:B------:R-:W-:-:S03]  /*12f0*/  PRMT R16, RZ, 0x7610, R16 ;  /* 0x00007610ff107816 */ /* 0x000fc60000000010 */
[----:B------:R-:W-:-:S04]  /*1300*/  IMAD.WIDE R14, R9, 0x2, R10 ;  /* 0x00000002090e7825 */ /* 0x000fc800078e020a */
[----:B------:R-:W-:Y:S01]  /*1310*/  IMAD.WIDE R8, R9, 0x2, R6 ;  /* 0x0000000209087825 */ /* 0x000fe200078e0206 */
[----:B------:R1:W2:Y:S04]  /*1320*/  @!P1 LDG.E.EF.U16 R18, desc[UR4][R14.64] ;  /* 0x000000040e129981 */ /* 0x0002a8000c0e1500 */
[----:B------:R-:W3:Y:S01]  /*1330*/  @!P1 LDG.E.EF.U16 R16, desc[UR4][R8.64] ;  /* 0x0000000408109981 */ /* 0x000ee2000c0e1500 */
[----:B-1----:R-:W-:Y:S02]  /*1340*/  MOV R14, R4 ;  /* 0x00000004000e7202 */ /* 0x002fe40000000f00 */
[----:B------:R-:W-:-:S05]  /*1350*/  MOV R15, R13 ;  /* 0x0000000d000f7202 */ /* 0x000fca0000000f00 */
[----:B------:R-:W4:Y:S01]  /*1360*/  LDG.E.EL.U16 R17, desc[UR4][R14.64] ;  /* 0x000000040e117981 */ /* 0x000f22000c2e1500 */
[----:B------:R-:W-:Y:S02]  /*1370*/  IADD3.X R0, RZ, R0, RZ, P2, !PT ;  /* 0x00000000ff007210 */ /* 0x000fe400017fe4ff */
[----:B------:R-:W-:-:S04]  /*1380*/  ISETP.GE.U32.AND P2, PT, R12, 0xffc, PT ;  /* 0x00000ffc0c00780c */ /* 0x000fc80003f46070 */
[----:B------:R-:W-:Y:S02]  /*1390*/  ISETP.GE.U32.AND.EX P2, PT, R0, RZ, PT, P2 ;  /* 0x000000ff0000720c */ /* 0x000fe40003f46120 */
[----:B------:R-:W-:-:S04]  /*13a0*/  IADD3 R4, P3, R4, 0x8, RZ ;  /* 0x0000000804047810 */ /* 0x000fc80007f7e0ff */
[----:B------:R-:W-:Y:S01]  /*13b0*/  IADD3.X R13, RZ, R13, RZ, P3, !PT ;  /* 0x0000000dff0d7210 */ /* 0x000fe20001ffe4ff */
[----:B--2---:R-:W-:Y:S02]  /*13c0*/  HADD2.F32 R18, -RZ, R18.H0_H0 ;  /* 0x20000012ff127230 */ /* 0x004fe40000004100 */
[----:B---3--:R-:W-:Y:S02]  /*13d0*/  HADD2.F32 R16, -RZ, R16.H0_H0 ;  /* 0x20000010ff107230 */ /* 0x008fe40000004100 */
[----:B----4-:R-:W-:Y:S02]  /*13e0*/  HADD2.F32 R19, -RZ, R17.H0_H0 ;  /* 0x20000011ff137230 */ /* 0x010fe40000004100 */
[----:B------:R-:W-:-:S03]  /*13f0*/  FADD R17, R18, R18 ;  /* 0x0000001212117221 */ /* 0x000fc60000000000 */
[----:B------:R-:W-:Y:S01]  /*1400*/  FMUL R16, R19, R16 ;  /* 0x0000001013107220 */ /* 0x000fe20000400000 */
[----:B------:R-:W-:-:S04]  /*1410*/  FMUL R17, R2, R17 ;  /* 0x0000001102117220 */ /* 0x000fc80000400000 */
[----:B------:R-:W-:-:S05]  /*1420*/  FFMA R16, R16, R3, -R17 ;  /* 0x0000000310107223 */ /* 0x000fca0000000811 */
[----:B------:R-:W-:-:S05]  /*1430*/  F2FP.F16.F32.PACK_AB R16, RZ, R16 ;  /* 0x00000010ff10723e */ /* 0x000fca00000000ff */
[----:B------:R1:W-:Y:S01]  /*1440*/  @P0 STG.E.U16 desc[UR4][R8.64], R16 ;  /* 0x0000001008000986 */ /* 0x0003e2000c101504 */
[----:B------:R-:W-:Y:S05]  /*1450*/  @!P2 BRA `(.L_x_2) ;  /* 0xfffffffc0098a947 */ /* 0x000fea000383ffff */
[----:B------:R-:W-:Y:S05]  /*1460*/  EXIT ;  /* 0x000000000000794d */ /* 0x000fea0003800000 */
.L_x_3:
[----:B------:R-:W-:-:S00]  /*1470*/  BRA `(.L_x_3) ;  /* 0xfffffffc00fc7947 */ /* 0x000fc0000383ffff */
[----:B------:R-:W-:-:S00]  /*1480*/  NOP ;  /* 0x0000000000007918 */ /* 0x000fc00000000000 */
[----:B------:R-:W-:-:S00]  /*1490*/  NOP ;  /* 0x0000000000007918 */ /* 0x000fc00000000000 */
[----:B------:R-:W-:-:S00]  /*14a0*/  NOP ;  /* 0x0000000000007918 */ /* 0x000fc00000000000 */
[----:B------:R-:W-:-:S00]  /*14b0*/  NOP ;  /* 0x0000000000007918 */ /* 0x000fc00000000000 */
[----:B------:R-:W-:-:S00]  /*14c0*/  NOP ;  /* 0x0000000000007918 */ /* 0x000fc00000000000 */
[----:B------:R-:W-:-:S00]  /*14d0*/  NOP ;  /* 0x0000000000007918 */ /* 0x000fc00000000000 */
[----:B------:R-:W-:-:S00]  /*14e0*/  NOP ;  /* 0x0000000000007918 */ /* 0x000fc00000000000 */
[----:B------:R-:W-:-:S00]  /*14f0*/  NOP ;  /* 0x0000000000007918 */ /* 0x000fc00000000000 */
.L_x_4:


//--------------------- .nv.constant0.triton_red_fused__to_copy_add_div_mul_pow_sum_2 --------------------------
	.section	.nv.constant0.triton_red_fused__to_copy_add_div_mul_pow_sum_2,"a",@progbits
	.sectionflags	@""
	.align	4
.nv.constant0.triton_red_fused__to_copy_add_div_mul_pow_sum_2:
	.zero		576
